//
// Generated by NVIDIA NVVM Compiler
//
// Compiler Build ID: CL-36424714
// Cuda compilation tools, release 13.0, V13.0.88
// Based on NVVM 20.0.0
//

.version 9.0
.target sm_100
.address_size 64

	// .globl	_Z4mult6mat4x4jPK4vec4PS0_

.visible .entry _Z4mult6mat4x4jPK4vec4PS0_(
	.param .align 4 .b8 _Z4mult6mat4x4jPK4vec4PS0__param_0[64],
	.param .u32 _Z4mult6mat4x4jPK4vec4PS0__param_1,
	.param .u64 .ptr .align 1 _Z4mult6mat4x4jPK4vec4PS0__param_2,
	.param .u64 .ptr .align 1 _Z4mult6mat4x4jPK4vec4PS0__param_3
)
{
	.reg .pred 	%p<3>;
	.reg .b32 	%r<11>;
	.reg .b32 	%f<51>;
	.reg .b64 	%rd<8>;

	ld.param.f32 	%f27, [_Z4mult6mat4x4jPK4vec4PS0__param_0+60];
	ld.param.f32 	%f26, [_Z4mult6mat4x4jPK4vec4PS0__param_0+56];
	ld.param.f32 	%f25, [_Z4mult6mat4x4jPK4vec4PS0__param_0+52];
	ld.param.f32 	%f24, [_Z4mult6mat4x4jPK4vec4PS0__param_0+48];
	ld.param.f32 	%f23, [_Z4mult6mat4x4jPK4vec4PS0__param_0+44];
	ld.param.f32 	%f22, [_Z4mult6mat4x4jPK4vec4PS0__param_0+40];
	ld.param.f32 	%f21, [_Z4mult6mat4x4jPK4vec4PS0__param_0+36];
	ld.param.f32 	%f20, [_Z4mult6mat4x4jPK4vec4PS0__param_0+32];
	ld.param.f32 	%f19, [_Z4mult6mat4x4jPK4vec4PS0__param_0+28];
	ld.param.f32 	%f18, [_Z4mult6mat4x4jPK4vec4PS0__param_0+24];
	ld.param.f32 	%f17, [_Z4mult6mat4x4jPK4vec4PS0__param_0+20];
	ld.param.f32 	%f16, [_Z4mult6mat4x4jPK4vec4PS0__param_0+16];
	ld.param.f32 	%f15, [_Z4mult6mat4x4jPK4vec4PS0__param_0+12];
	ld.param.f32 	%f14, [_Z4mult6mat4x4jPK4vec4PS0__param_0+8];
	ld.param.f32 	%f13, [_Z4mult6mat4x4jPK4vec4PS0__param_0+4];
	ld.param.f32 	%f12, [_Z4mult6mat4x4jPK4vec4PS0__param_0];
	ld.param.u32 	%r6, [_Z4mult6mat4x4jPK4vec4PS0__param_1];
	ld.param.u64 	%rd3, [_Z4mult6mat4x4jPK4vec4PS0__param_2];
	ld.param.u64 	%rd4, [_Z4mult6mat4x4jPK4vec4PS0__param_3];
	mov.u32 	%r7, %ctaid.x;
	mov.u32 	%r1, %ntid.x;
	mov.u32 	%r8, %tid.x;
	mad.lo.s32 	%r10, %r7, %r1, %r8;
	setp.ge.u32 	%p1, %r10, %r6;
	@%p1 bra 	$L__BB0_3;
	mov.u32 	%r9, %nctaid.x;
	mul.lo.s32 	%r3, %r1, %r9;
	cvta.to.global.u64 	%rd1, %rd3;
	cvta.to.global.u64 	%rd2, %rd4;
$L__BB0_2:
	mul.wide.u32 	%rd5, %r10, 16;
	add.s64 	%rd6, %rd1, %rd5;
	ld.global.f32 	%f28, [%rd6];
	ld.global.f32 	%f29, [%rd6+4];
	mul.f32 	%f30, %f13, %f29;
	fma.rn.f32 	%f31, %f12, %f28, %f30;
	ld.global.f32 	%f32, [%rd6+8];
	fma.rn.f32 	%f33, %f14, %f32, %f31;
	ld.global.f32 	%f34, [%rd6+12];
	fma.rn.f32 	%f35, %f15, %f34, %f33;
	add.s64 	%rd7, %rd2, %rd5;
	st.global.f32 	[%rd7], %f35;
	ld.global.f32 	%f36, [%rd6];
	mul.f32 	%f37, %f17, %f29;
	fma.rn.f32 	%f38, %f16, %f36, %f37;
	fma.rn.f32 	%f39, %f18, %f32, %f38;
	fma.rn.f32 	%f40, %f19, %f34, %f39;
	st.global.f32 	[%rd7+4], %f40;
	ld.global.f32 	%f41, [%rd6+4];
	mul.f32 	%f42, %f21, %f41;
	fma.rn.f32 	%f43, %f20, %f36, %f42;
	fma.rn.f32 	%f44, %f22, %f32, %f43;
	fma.rn.f32 	%f45, %f23, %f34, %f44;
	st.global.f32 	[%rd7+8], %f45;
	mul.f32 	%f46, %f25, %f41;
	fma.rn.f32 	%f47, %f24, %f36, %f46;
	ld.global.f32 	%f48, [%rd6+8];
	fma.rn.f32 	%f49, %f26, %f48, %f47;
	fma.rn.f32 	%f50, %f27, %f34, %f49;
	st.global.f32 	[%rd7+12], %f50;
	add.s32 	%r10, %r10, %r3;
	setp.lt.u32 	%p2, %r10, %r6;
	@%p2 bra 	$L__BB0_2;
$L__BB0_3:
	ret;

}
	// .globl	_Z14calc_dSEPerOutjPK4vec4S1_PS_
.visible .entry _Z14calc_dSEPerOutjPK4vec4S1_PS_(
	.param .u32 _Z14calc_dSEPerOutjPK4vec4S1_PS__param_0,
	.param .u64 .ptr .align 1 _Z14calc_dSEPerOutjPK4vec4S1_PS__param_1,
	.param .u64 .ptr .align 1 _Z14calc_dSEPerOutjPK4vec4S1_PS__param_2,
	.param .u64 .ptr .align 1 _Z14calc_dSEPerOutjPK4vec4S1_PS__param_3
)
{
	.reg .pred 	%p<3>;
	.reg .b32 	%r<11>;
	.reg .b32 	%f<17>;
	.reg .b64 	%rd<11>;

	ld.param.u32 	%r6, [_Z14calc_dSEPerOutjPK4vec4S1_PS__param_0];
	ld.param.u64 	%rd4, [_Z14calc_dSEPerOutjPK4vec4S1_PS__param_1];
	ld.param.u64 	%rd5, [_Z14calc_dSEPerOutjPK4vec4S1_PS__param_2];
	ld.param.u64 	%rd6, [_Z14calc_dSEPerOutjPK4vec4S1_PS__param_3];
	mov.u32 	%r7, %ctaid.x;
	mov.u32 	%r1, %ntid.x;
	mov.u32 	%r8, %tid.x;
	mad.lo.s32 	%r10, %r7, %r1, %r8;
	setp.ge.u32 	%p1, %r10, %r6;
	@%p1 bra 	$L__BB1_3;
	mov.u32 	%r9, %nctaid.x;
	mul.lo.s32 	%r3, %r1, %r9;
	cvta.to.global.u64 	%rd1, %rd4;
	cvta.to.global.u64 	%rd2, %rd5;
	cvta.to.global.u64 	%rd3, %rd6;
$L__BB1_2:
	mul.wide.u32 	%rd7, %r10, 16;
	add.s64 	%rd8, %rd1, %rd7;
	ld.global.f32 	%f1, [%rd8];
	add.s64 	%rd9, %rd2, %rd7;
	ld.global.f32 	%f2, [%rd9];
	sub.f32 	%f3, %f1, %f2;
	add.f32 	%f4, %f3, %f3;
	add.s64 	%rd10, %rd3, %rd7;
	st.global.f32 	[%rd10], %f4;
	ld.global.f32 	%f5, [%rd8+4];
	ld.global.f32 	%f6, [%rd9+4];
	sub.f32 	%f7, %f5, %f6;
	add.f32 	%f8, %f7, %f7;
	st.global.f32 	[%rd10+4], %f8;
	ld.global.f32 	%f9, [%rd8+8];
	ld.global.f32 	%f10, [%rd9+8];
	sub.f32 	%f11, %f9, %f10;
	add.f32 	%f12, %f11, %f11;
	st.global.f32 	[%rd10+8], %f12;
	ld.global.f32 	%f13, [%rd8+12];
	ld.global.f32 	%f14, [%rd9+12];
	sub.f32 	%f15, %f13, %f14;
	add.f32 	%f16, %f15, %f15;
	st.global.f32 	[%rd10+12], %f16;
	add.s32 	%r10, %r10, %r3;
	setp.lt.u32 	%p2, %r10, %r6;
	@%p2 bra 	$L__BB1_2;
$L__BB1_3:
	ret;

}
	// .globl	_Z12calc_dSEPerWjPK4vec4S1_P6mat4x4
.visible .entry _Z12calc_dSEPerWjPK4vec4S1_P6mat4x4(
	.param .u32 _Z12calc_dSEPerWjPK4vec4S1_P6mat4x4_param_0,
	.param .u64 .ptr .align 1 _Z12calc_dSEPerWjPK4vec4S1_P6mat4x4_param_1,
	.param .u64 .ptr .align 1 _Z12calc_dSEPerWjPK4vec4S1_P6mat4x4_param_2,
	.param .u64 .ptr .align 1 _Z12calc_dSEPerWjPK4vec4S1_P6mat4x4_param_3
)
{
	.reg .pred 	%p<3>;
	.reg .b32 	%r<11>;
	.reg .b32 	%f<49>;
	.reg .b64 	%rd<12>;

	ld.param.u32 	%r6, [_Z12calc_dSEPerWjPK4vec4S1_P6mat4x4_param_0];
	ld.param.u64 	%rd4, [_Z12calc_dSEPerWjPK4vec4S1_P6mat4x4_param_1];
	ld.param.u64 	%rd5, [_Z12calc_dSEPerWjPK4vec4S1_P6mat4x4_param_2];
	ld.param.u64 	%rd6, [_Z12calc_dSEPerWjPK4vec4S1_P6mat4x4_param_3];
	mov.u32 	%r7, %ctaid.x;
	mov.u32 	%r1, %ntid.x;
	mov.u32 	%r8, %tid.x;
	mad.lo.s32 	%r10, %r7, %r1, %r8;
	setp.ge.u32 	%p1, %r10, %r6;
	@%p1 bra 	$L__BB2_3;
	mov.u32 	%r9, %nctaid.x;
	mul.lo.s32 	%r3, %r1, %r9;
	cvta.to.global.u64 	%rd1, %rd4;
	cvta.to.global.u64 	%rd2, %rd5;
	cvta.to.global.u64 	%rd3, %rd6;
$L__BB2_2:
	mul.wide.u32 	%rd7, %r10, 16;
	add.s64 	%rd8, %rd1, %rd7;
	ld.global.f32 	%f1, [%rd8];
	add.s64 	%rd9, %rd2, %rd7;
	ld.global.f32 	%f2, [%rd9];
	neg.f32 	%f3, %f2;
	mul.f32 	%f4, %f1, %f3;
	mul.wide.u32 	%rd10, %r10, 64;
	add.s64 	%rd11, %rd3, %rd10;
	st.global.f32 	[%rd11], %f4;
	ld.global.f32 	%f5, [%rd8];
	ld.global.f32 	%f6, [%rd9+4];
	neg.f32 	%f7, %f6;
	mul.f32 	%f8, %f5, %f7;
	st.global.f32 	[%rd11+4], %f8;
	ld.global.f32 	%f9, [%rd8];
	ld.global.f32 	%f10, [%rd9+8];
	neg.f32 	%f11, %f10;
	mul.f32 	%f12, %f9, %f11;
	st.global.f32 	[%rd11+8], %f12;
	ld.global.f32 	%f13, [%rd8];
	ld.global.f32 	%f14, [%rd9+12];
	neg.f32 	%f15, %f14;
	mul.f32 	%f16, %f13, %f15;
	st.global.f32 	[%rd11+12], %f16;
	ld.global.f32 	%f17, [%rd8+4];
	ld.global.f32 	%f18, [%rd9];
	neg.f32 	%f19, %f18;
	mul.f32 	%f20, %f17, %f19;
	st.global.f32 	[%rd11+16], %f20;
	ld.global.f32 	%f21, [%rd8+4];
	ld.global.f32 	%f22, [%rd9+4];
	neg.f32 	%f23, %f22;
	mul.f32 	%f24, %f21, %f23;
	st.global.f32 	[%rd11+20], %f24;
	ld.global.f32 	%f25, [%rd8+4];
	ld.global.f32 	%f26, [%rd9+8];
	neg.f32 	%f27, %f26;
	mul.f32 	%f28, %f25, %f27;
	st.global.f32 	[%rd11+24], %f28;
	ld.global.f32 	%f29, [%rd8+4];
	ld.global.f32 	%f30, [%rd9+12];
	neg.f32 	%f31, %f30;
	mul.f32 	%f32, %f29, %f31;
	st.global.f32 	[%rd11+28], %f32;
	ld.global.f32 	%f33, [%rd8+8];
	ld.global.f32 	%f34, [%rd9];
	neg.f32 	%f35, %f34;
	mul.f32 	%f36, %f33, %f35;
	st.global.f32 	[%rd11+32], %f36;
	ld.global.f32 	%f37, [%rd8+8];
	ld.global.f32 	%f38, [%rd9+4];
	neg.f32 	%f39, %f38;
	mul.f32 	%f40, %f37, %f39;
	st.global.f32 	[%rd11+36], %f40;
	ld.global.f32 	%f41, [%rd8+8];
	ld.global.f32 	%f42, [%rd9+8];
	neg.f32 	%f43, %f42;
	mul.f32 	%f44, %f41, %f43;
	st.global.f32 	[%rd11+40], %f44;
	ld.global.f32 	%f45, [%rd8+8];
	ld.global.f32 	%f46, [%rd9+12];
	neg.f32 	%f47, %f46;
	mul.f32 	%f48, %f45, %f47;
	st.global.f32 	[%rd11+44], %f48;
	add.s32 	%r10, %r10, %r3;
	setp.lt.u32 	%p2, %r10, %r6;
	@%p2 bra 	$L__BB2_2;
$L__BB2_3:
	ret;

}
	// .globl	_Z7calc_SEjPK4vec4S1_PS_
.visible .entry _Z7calc_SEjPK4vec4S1_PS_(
	.param .u32 _Z7calc_SEjPK4vec4S1_PS__param_0,
	.param .u64 .ptr .align 1 _Z7calc_SEjPK4vec4S1_PS__param_1,
	.param .u64 .ptr .align 1 _Z7calc_SEjPK4vec4S1_PS__param_2,
	.param .u64 .ptr .align 1 _Z7calc_SEjPK4vec4S1_PS__param_3
)
{
	.reg .pred 	%p<3>;
	.reg .b32 	%r<11>;
	.reg .b32 	%f<17>;
	.reg .b64 	%rd<11>;

	ld.param.u32 	%r6, [_Z7calc_SEjPK4vec4S1_PS__param_0];
	ld.param.u64 	%rd4, [_Z7calc_SEjPK4vec4S1_PS__param_1];
	ld.param.u64 	%rd5, [_Z7calc_SEjPK4vec4S1_PS__param_2];
	ld.param.u64 	%rd6, [_Z7calc_SEjPK4vec4S1_PS__param_3];
	mov.u32 	%r7, %ctaid.x;
	mov.u32 	%r1, %ntid.x;
	mov.u32 	%r8, %tid.x;
	mad.lo.s32 	%r10, %r7, %r1, %r8;
	setp.ge.u32 	%p1, %r10, %r6;
	@%p1 bra 	$L__BB3_3;
	mov.u32 	%r9, %nctaid.x;
	mul.lo.s32 	%r3, %r1, %r9;
	cvta.to.global.u64 	%rd1, %rd4;
	cvta.to.global.u64 	%rd2, %rd5;
	cvta.to.global.u64 	%rd3, %rd6;
$L__BB3_2:
	mul.wide.u32 	%rd7, %r10, 16;
	add.s64 	%rd8, %rd1, %rd7;
	ld.global.f32 	%f1, [%rd8];
	add.s64 	%rd9, %rd2, %rd7;
	ld.global.f32 	%f2, [%rd9];
	sub.f32 	%f3, %f1, %f2;
	mul.f32 	%f4, %f3, %f3;
	add.s64 	%rd10, %rd3, %rd7;
	st.global.f32 	[%rd10], %f4;
	ld.global.f32 	%f5, [%rd8+4];
	ld.global.f32 	%f6, [%rd9+4];
	sub.f32 	%f7, %f5, %f6;
	mul.f32 	%f8, %f7, %f7;
	st.global.f32 	[%rd10+4], %f8;
	ld.global.f32 	%f9, [%rd8+8];
	ld.global.f32 	%f10, [%rd9+8];
	sub.f32 	%f11, %f9, %f10;
	mul.f32 	%f12, %f11, %f11;
	st.global.f32 	[%rd10+8], %f12;
	ld.global.f32 	%f13, [%rd8+12];
	ld.global.f32 	%f14, [%rd9+12];
	sub.f32 	%f15, %f13, %f14;
	mul.f32 	%f16, %f15, %f15;
	st.global.f32 	[%rd10+12], %f16;
	add.s32 	%r10, %r10, %r3;
	setp.lt.u32 	%p2, %r10, %r6;
	@%p2 bra 	$L__BB3_2;
$L__BB3_3:
	ret;

}


// ===== COMPILED SASS (sm_100) =====

	.target	sm_100

	.elftype	@"ET_EXEC"


//--------------------- .note.nv.tkinfo           --------------------------
	.section	.note.nv.tkinfo,"",@"SHT_NOTE"
	.sectionflags	@"SHF_NOTE_NV_TKINFO"
	.tkinfo
        /*0018*/ 	.word	0x00000002
        /*0030*/ 	.string	""
        /*0030*/ 	.string	"ptxas"
        /*0030*/ 	.string	"Cuda compilation tools, release 13.0, V13.0.88"
        /*0030*/ 	.string	"Build cuda_13.0.r13.0/compiler.36424714_0"
        /*0030*/ 	.string	"-arch sm_100 -m 64 "



//--------------------- .note.nv.cuinfo           --------------------------
	.section	.note.nv.cuinfo,"",@"SHT_NOTE"
	.sectionflags	@"SHF_NOTE_NV_CUINFO"
        /*0018*/ 	.short	0x0002
        /*001a*/ 	.short	0x0064
        /*001c*/ 	.short	0x0082
	.zero		2


//--------------------- .nv.info                  --------------------------
	.section	.nv.info,"",@"SHT_CUDA_INFO"
	.align	4


	//----- nvinfo : EIATTR_REGCOUNT
	.align		4
        /*0000*/ 	.byte	0x04, 0x2f
        /*0002*/ 	.short	(.L_1 - .L_0)
	.align		4
.L_0:
        /*0004*/ 	.word	index@(_Z4mult6mat4x4jPK4vec4PS0_)
        /*0008*/ 	.word	0x00000016


	//----- nvinfo : EIATTR_FRAME_SIZE
	.align		4
.L_1:
        /*000c*/ 	.byte	0x04, 0x11
        /*000e*/ 	.short	(.L_3 - .L_2)
	.align		4
.L_2:
        /*0010*/ 	.word	index@(_Z4mult6mat4x4jPK4vec4PS0_)
        /*0014*/ 	.word	0x00000000


	//----- nvinfo : EIATTR_REGCOUNT
	.align		4
.L_3:
        /*0018*/ 	.byte	0x04, 0x2f
        /*001a*/ 	.short	(.L_5 - .L_4)
	.align		4
.L_4:
        /*001c*/ 	.word	index@(_Z14calc_dSEPerOutjPK4vec4S1_PS_)
        /*0020*/ 	.word	0x00000012


	//----- nvinfo : EIATTR_FRAME_SIZE
	.align		4
.L_5:
        /*0024*/ 	.byte	0x04, 0x11
        /*0026*/ 	.short	(.L_7 - .L_6)
	.align		4
.L_6:
        /*0028*/ 	.word	index@(_Z14calc_dSEPerOutjPK4vec4S1_PS_)
        /*002c*/ 	.word	0x00000000


	//----- nvinfo : EIATTR_REGCOUNT
	.align		4
.L_7:
        /*0030*/ 	.byte	0x04, 0x2f
        /*0032*/ 	.short	(.L_9 - .L_8)
	.align		4
.L_8:
        /*0034*/ 	.word	index@(_Z12calc_dSEPerWjPK4vec4S1_P6mat4x4)
        /*0038*/ 	.word	0x00000014


	//----- nvinfo : EIATTR_FRAME_SIZE
	.align		4
.L_9:
        /*003c*/ 	.byte	0x04, 0x11
        /*003e*/ 	.short	(.L_11 - .L_10)
	.align		4
.L_10:
        /*0040*/ 	.word	index@(_Z12calc_dSEPerWjPK4vec4S1_P6mat4x4)
        /*0044*/ 	.word	0x00000000


	//----- nvinfo : EIATTR_REGCOUNT
	.align		4
.L_11:
        /*0048*/ 	.byte	0x04, 0x2f
        /*004a*/ 	.short	(.L_13 - .L_12)
	.align		4
.L_12:
        /*004c*/ 	.word	index@(_Z7calc_SEjPK4vec4S1_PS_)
        /*0050*/ 	.word	0x00000012


	//----- nvinfo : EIATTR_FRAME_SIZE
	.align		4
.L_13:
        /*0054*/ 	.byte	0x04, 0x11
        /*0056*/ 	.short	(.L_15 - .L_14)
	.align		4
.L_14:
        /*0058*/ 	.word	index@(_Z7calc_SEjPK4vec4S1_PS_)
        /*005c*/ 	.word	0x00000000


	//----- nvinfo : EIATTR_MIN_STACK_SIZE
	.align		4
.L_15:
        /*0060*/ 	.byte	0x04, 0x12
        /*0062*/ 	.short	(.L_17 - .L_16)
	.align		4
.L_16:
        /*0064*/ 	.word	index@(_Z7calc_SEjPK4vec4S1_PS_)
        /*0068*/ 	.word	0x00000000


	//----- nvinfo : EIATTR_MIN_STACK_SIZE
	.align		4
.L_17:
        /*006c*/ 	.byte	0x04, 0x12
        /*006e*/ 	.short	(.L_19 - .L_18)
	.align		4
.L_18:
        /*0070*/ 	.word	index@(_Z12calc_dSEPerWjPK4vec4S1_P6mat4x4)
        /*0074*/ 	.word	0x00000000


	//----- nvinfo : EIATTR_MIN_STACK_SIZE
	.align		4
.L_19:
        /*0078*/ 	.byte	0x04, 0x12
        /*007a*/ 	.short	(.L_21 - .L_20)
	.align		4
.L_20:
        /*007c*/ 	.word	index@(_Z14calc_dSEPerOutjPK4vec4S1_PS_)
        /*0080*/ 	.word	0x00000000


	//----- nvinfo : EIATTR_MIN_STACK_SIZE
	.align		4
.L_21:
        /*0084*/ 	.byte	0x04, 0x12
        /*0086*/ 	.short	(.L_23 - .L_22)
	.align		4
.L_22:
        /*0088*/ 	.word	index@(_Z4mult6mat4x4jPK4vec4PS0_)
        /*008c*/ 	.word	0x00000000
.L_23:


//--------------------- .nv.compat                --------------------------
	.section	.nv.compat,"",@"SHT_CUDA_COMPAT_INFO"
	.align	4
        /*0000*/ 	.byte	0x02, 0x09, 0x00, 0x00, 0x02, 0x02, 0x01, 0x00, 0x02, 0x05, 0x05, 0x00, 0x03, 0x07, 0x01, 0x01
        /*0010*/ 	.byte	0x02, 0x03, 0x00, 0x00, 0x02, 0x06, 0x01, 0x00, 0x04, 0x0b, 0x08, 0x00, 0x09, 0x00, 0x00, 0x00
        /*0020*/ 	.byte	0x00, 0x00, 0x00, 0x00


//--------------------- .nv.info._Z7calc_SEjPK4vec4S1_PS_ --------------------------
	.section	.nv.info._Z7calc_SEjPK4vec4S1_PS_,"",@"SHT_CUDA_INFO"
	.sectionflags	@""
	.align	4


	//----- nvinfo : EIATTR_CUDA_API_VERSION
	.align		4
        /*0000*/ 	.byte	0x04, 0x37
        /*0002*/ 	.short	(.L_25 - .L_24)
.L_24:
        /*0004*/ 	.word	0x00000082


	//----- nvinfo : EIATTR_KPARAM_INFO
	.align		4
.L_25:
        /*0008*/ 	.byte	0x04, 0x17
        /*000a*/ 	.short	(.L_27 - .L_26)
.L_26:
        /*000c*/ 	.word	0x00000000
        /*0010*/ 	.short	0x0003
        /*0012*/ 	.short	0x0018
        /*0014*/ 	.byte	0x00, 0xf5, 0x21, 0x00


	//----- nvinfo : EIATTR_KPARAM_INFO
	.align		4
.L_27:
        /*0018*/ 	.byte	0x04, 0x17
        /*001a*/ 	.short	(.L_29 - .L_28)
.L_28:
        /*001c*/ 	.word	0x00000000
        /*0020*/ 	.short	0x0002
        /*0022*/ 	.short	0x0010
        /*0024*/ 	.byte	0x00, 0xf5, 0x21, 0x00


	//----- nvinfo : EIATTR_KPARAM_INFO
	.align		4
.L_29:
        /*0028*/ 	.byte	0x04, 0x17
        /*002a*/ 	.short	(.L_31 - .L_30)
.L_30:
        /*002c*/ 	.word	0x00000000
        /*0030*/ 	.short	0x0001
        /*0032*/ 	.short	0x0008
        /*0034*/ 	.byte	0x00, 0xf5, 0x21, 0x00


	//----- nvinfo : EIATTR_KPARAM_INFO
	.align		4
.L_31:
        /*0038*/ 	.byte	0x04, 0x17
        /*003a*/ 	.short	(.L_33 - .L_32)
.L_32:
        /*003c*/ 	.word	0x00000000
        /*0040*/ 	.short	0x0000
        /*0042*/ 	.short	0x0000
        /*0044*/ 	.byte	0x00, 0xf0, 0x11, 0x00


	//----- nvinfo : EIATTR_SPARSE_MMA_MASK
	.align		4
.L_33:
        /*0048*/ 	.byte	0x03, 0x50
        /*004a*/ 	.short	0x0000


	//----- nvinfo : EIATTR_MAXREG_COUNT
	.align		4
        /*004c*/ 	.byte	0x03, 0x1b
        /*004e*/ 	.short	0x00ff


	//----- nvinfo : EIATTR_MERCURY_ISA_VERSION
	.align		4
        /*0050*/ 	.byte	0x03, 0x5f
        /*0052*/ 	.short	0x0101


	//----- nvinfo : EIATTR_VRC_CTA_INIT_COUNT
	.align		4
        /*0054*/ 	.byte	0x02, 0x4a
	.zero		1
	.zero		1


	//----- nvinfo : EIATTR_EXIT_INSTR_OFFSETS
	.align		4
        /*0058*/ 	.byte	0x04, 0x1c
        /*005a*/ 	.short	(.L_35 - .L_34)


	//   ....[0]....
.L_34:
        /*005c*/ 	.word	0x00000070


	//   ....[1]....
        /*0060*/ 	.word	0x00000280


	//----- nvinfo : EIATTR_CRS_STACK_SIZE
	.align		4
.L_35:
        /*0064*/ 	.byte	0x04, 0x1e
        /*0066*/ 	.short	(.L_37 - .L_36)
.L_36:
        /*0068*/ 	.word	0x00000000


	//----- nvinfo : EIATTR_CBANK_PARAM_SIZE
	.align		4
.L_37:
        /*006c*/ 	.byte	0x03, 0x19
        /*006e*/ 	.short	0x0020


	//----- nvinfo : EIATTR_PARAM_CBANK
	.align		4
        /*0070*/ 	.byte	0x04, 0x0a
        /*0072*/ 	.short	(.L_39 - .L_38)
	.align		4
.L_38:
        /*0074*/ 	.word	index@(.nv.constant0._Z7calc_SEjPK4vec4S1_PS_)
        /*0078*/ 	.short	0x0380
        /*007a*/ 	.short	0x0020


	//----- nvinfo : EIATTR_SW_WAR
	.align		4
.L_39:
        /*007c*/ 	.byte	0x04, 0x36
        /*007e*/ 	.short	(.L_41 - .L_40)
.L_40:
        /*0080*/ 	.word	0x00000008
.L_41:


//--------------------- .nv.info._Z12calc_dSEPerWjPK4vec4S1_P6mat4x4 --------------------------
	.section	.nv.info._Z12calc_dSEPerWjPK4vec4S1_P6mat4x4,"",@"SHT_CUDA_INFO"
	.sectionflags	@""
	.align	4


	//----- nvinfo : EIATTR_CUDA_API_VERSION
	.align		4
        /*0000*/ 	.byte	0x04, 0x37
        /*0002*/ 	.short	(.L_43 - .L_42)
.L_42:
        /*0004*/ 	.word	0x00000082


	//----- nvinfo : EIATTR_KPARAM_INFO
	.align		4
.L_43:
        /*0008*/ 	.byte	0x04, 0x17
        /*000a*/ 	.short	(.L_45 - .L_44)
.L_44:
        /*000c*/ 	.word	0x00000000
        /*0010*/ 	.short	0x0003
        /*0012*/ 	.short	0x0018
        /*0014*/ 	.byte	0x00, 0xf5, 0x21, 0x00


	//----- nvinfo : EIATTR_KPARAM_INFO
	.align		4
.L_45:
        /*0018*/ 	.byte	0x04, 0x17
        /*001a*/ 	.short	(.L_47 - .L_46)
.L_46:
        /*001c*/ 	.word	0x00000000
        /*0020*/ 	.short	0x0002
        /*0022*/ 	.short	0x0010
        /*0024*/ 	.byte	0x00, 0xf5, 0x21, 0x00


	//----- nvinfo : EIATTR_KPARAM_INFO
	.align		4
.L_47:
        /*0028*/ 	.byte	0x04, 0x17
        /*002a*/ 	.short	(.L_49 - .L_48)
.L_48:
        /*002c*/ 	.word	0x00000000
        /*0030*/ 	.short	0x0001
        /*0032*/ 	.short	0x0008
        /*0034*/ 	.byte	0x00, 0xf5, 0x21, 0x00


	//----- nvinfo : EIATTR_KPARAM_INFO
	.align		4
.L_49:
        /*0038*/ 	.byte	0x04, 0x17
        /*003a*/ 	.short	(.L_51 - .L_50)
.L_50:
        /*003c*/ 	.word	0x00000000
        /*0040*/ 	.short	0x0000
        /*0042*/ 	.short	0x0000
        /*0044*/ 	.byte	0x00, 0xf0, 0x11, 0x00


	//----- nvinfo : EIATTR_SPARSE_MMA_MASK
	.align		4
.L_51:
        /*0048*/ 	.byte	0x03, 0x50
        /*004a*/ 	.short	0x0000


	//----- nvinfo : EIATTR_MAXREG_COUNT
	.align		4
        /*004c*/ 	.byte	0x03, 0x1b
        /*004e*/ 	.short	0x00ff


	//----- nvinfo : EIATTR_MERCURY_ISA_VERSION
	.align		4
        /*0050*/ 	.byte	0x03, 0x5f
        /*0052*/ 	.short	0x0101


	//----- nvinfo : EIATTR_VRC_CTA_INIT_COUNT
	.align		4
        /*0054*/ 	.byte	0x02, 0x4a
	.zero		1
	.zero		1


	//----- nvinfo : EIATTR_EXIT_INSTR_OFFSETS
	.align		4
        /*0058*/ 	.byte	0x04, 0x1c
        /*005a*/ 	.short	(.L_53 - .L_52)


	//   ....[0]....
.L_52:
        /*005c*/ 	.word	0x00000070


	//   ....[1]....
        /*0060*/ 	.word	0x00000440


	//----- nvinfo : EIATTR_CRS_STACK_SIZE
	.align		4
.L_53:
        /*0064*/ 	.byte	0x04, 0x1e
        /*0066*/ 	.short	(.L_55 - .L_54)
.L_54:
        /*0068*/ 	.word	0x00000000


	//----- nvinfo : EIATTR_CBANK_PARAM_SIZE
	.align		4
.L_55:
        /*006c*/ 	.byte	0x03, 0x19
        /*006e*/ 	.short	0x0020


	//----- nvinfo : EIATTR_PARAM_CBANK
	.align		4
        /*0070*/ 	.byte	0x04, 0x0a
        /*0072*/ 	.short	(.L_57 - .L_56)
	.align		4
.L_56:
        /*0074*/ 	.word	index@(.nv.constant0._Z12calc_dSEPerWjPK4vec4S1_P6mat4x4)
        /*0078*/ 	.short	0x0380
        /*007a*/ 	.short	0x0020


	//----- nvinfo : EIATTR_SW_WAR
	.align		4
.L_57:
        /*007c*/ 	.byte	0x04, 0x36
        /*007e*/ 	.short	(.L_59 - .L_58)
.L_58:
        /*0080*/ 	.word	0x00000008
.L_59:


//--------------------- .nv.info._Z14calc_dSEPerOutjPK4vec4S1_PS_ --------------------------
	.section	.nv.info._Z14calc_dSEPerOutjPK4vec4S1_PS_,"",@"SHT_CUDA_INFO"
	.sectionflags	@""
	.align	4


	//----- nvinfo : EIATTR_CUDA_API_VERSION
	.align		4
        /*0000*/ 	.byte	0x04, 0x37
        /*0002*/ 	.short	(.L_61 - .L_60)
.L_60:
        /*0004*/ 	.word	0x00000082


	//----- nvinfo : EIATTR_KPARAM_INFO
	.align		4
.L_61:
        /*0008*/ 	.byte	0x04, 0x17
        /*000a*/ 	.short	(.L_63 - .L_62)
.L_62:
        /*000c*/ 	.word	0x00000000
        /*0010*/ 	.short	0x0003
        /*0012*/ 	.short	0x0018
        /*0014*/ 	.byte	0x00, 0xf5, 0x21, 0x00


	//----- nvinfo : EIATTR_KPARAM_INFO
	.align		4
.L_63:
        /*0018*/ 	.byte	0x04, 0x17
        /*001a*/ 	.short	(.L_65 - .L_64)
.L_64:
        /*001c*/ 	.word	0x00000000
        /*0020*/ 	.short	0x0002
        /*0022*/ 	.short	0x0010
        /*0024*/ 	.byte	0x00, 0xf5, 0x21, 0x00


	//----- nvinfo : EIATTR_KPARAM_INFO
	.align		4
.L_65:
        /*0028*/ 	.byte	0x04, 0x17
        /*002a*/ 	.short	(.L_67 - .L_66)
.L_66:
        /*002c*/ 	.word	0x00000000
        /*0030*/ 	.short	0x0001
        /*0032*/ 	.short	0x0008
        /*0034*/ 	.byte	0x00, 0xf5, 0x21, 0x00


	//----- nvinfo : EIATTR_KPARAM_INFO
	.align		4
.L_67:
        /*0038*/ 	.byte	0x04, 0x17
        /*003a*/ 	.short	(.L_69 - .L_68)
.L_68:
        /*003c*/ 	.word	0x00000000
        /*0040*/ 	.short	0x0000
        /*0042*/ 	.short	0x0000
        /*0044*/ 	.byte	0x00, 0xf0, 0x11, 0x00


	//----- nvinfo : EIATTR_SPARSE_MMA_MASK
	.align		4
.L_69:
        /*0048*/ 	.byte	0x03, 0x50
        /*004a*/ 	.short	0x0000


	//----- nvinfo : EIATTR_MAXREG_COUNT
	.align		4
        /*004c*/ 	.byte	0x03, 0x1b
        /*004e*/ 	.short	0x00ff


	//----- nvinfo : EIATTR_MERCURY_ISA_VERSION
	.align		4
        /*0050*/ 	.byte	0x03, 0x5f
        /*0052*/ 	.short	0x0101


	//----- nvinfo : EIATTR_VRC_CTA_INIT_COUNT
	.align		4
        /*0054*/ 	.byte	0x02, 0x4a
	.zero		1
	.zero		1


	//----- nvinfo : EIATTR_EXIT_INSTR_OFFSETS
	.align		4
        /*0058*/ 	.byte	0x04, 0x1c
        /*005a*/ 	.short	(.L_71 - .L_70)


	//   ....[0]....
.L_70:
        /*005c*/ 	.word	0x00000070


	//   ....[1]....
        /*0060*/ 	.word	0x00000280


	//----- nvinfo : EIATTR_CRS_STACK_SIZE
	.align		4
.L_71:
        /*0064*/ 	.byte	0x04, 0x1e
        /*0066*/ 	.short	(.L_73 - .L_72)
.L_72:
        /*0068*/ 	.word	0x00000000


	//----- nvinfo : EIATTR_CBANK_PARAM_SIZE
	.align		4
.L_73:
        /*006c*/ 	.byte	0x03, 0x19
        /*006e*/ 	.short	0x0020


	//----- nvinfo : EIATTR_PARAM_CBANK
	.align		4
        /*0070*/ 	.byte	0x04, 0x0a
        /*0072*/ 	.short	(.L_75 - .L_74)
	.align		4
.L_74:
        /*0074*/ 	.word	index@(.nv.constant0._Z14calc_dSEPerOutjPK4vec4S1_PS_)
        /*0078*/ 	.short	0x0380
        /*007a*/ 	.short	0x0020


	//----- nvinfo : EIATTR_SW_WAR
	.align		4
.L_75:
        /*007c*/ 	.byte	0x04, 0x36
        /*007e*/ 	.short	(.L_77 - .L_76)
.L_76:
        /*0080*/ 	.word	0x00000008
.L_77:


//--------------------- .nv.info._Z4mult6mat4x4jPK4vec4PS0_ --------------------------
	.section	.nv.info._Z4mult6mat4x4jPK4vec4PS0_,"",@"SHT_CUDA_INFO"
	.sectionflags	@""
	.align	4


	//----- nvinfo : EIATTR_CUDA_API_VERSION
	.align		4
        /*0000*/ 	.byte	0x04, 0x37
        /*0002*/ 	.short	(.L_79 - .L_78)
.L_78:
        /*0004*/ 	.word	0x00000082


	//----- nvinfo : EIATTR_KPARAM_INFO
	.align		4
.L_79:
        /*0008*/ 	.byte	0x04, 0x17
        /*000a*/ 	.short	(.L_81 - .L_80)
.L_80:
        /*000c*/ 	.word	0x00000000
        /*0010*/ 	.short	0x0003
        /*0012*/ 	.short	0x0050
        /*0014*/ 	.byte	0x00, 0xf5, 0x21, 0x00


	//----- nvinfo : EIATTR_KPARAM_INFO
	.align		4
.L_81:
        /*0018*/ 	.byte	0x04, 0x17
        /*001a*/ 	.short	(.L_83 - .L_82)
.L_82:
        /*001c*/ 	.word	0x00000000
        /*0020*/ 	.short	0x0002
        /*0022*/ 	.short	0x0048
        /*0024*/ 	.byte	0x00, 0xf5, 0x21, 0x00


	//----- nvinfo : EIATTR_KPARAM_INFO
	.align		4
.L_83:
        /*0028*/ 	.byte	0x04, 0x17
        /*002a*/ 	.short	(.L_85 - .L_84)
.L_84:
        /*002c*/ 	.word	0x00000000
        /*0030*/ 	.short	0x0001
        /*0032*/ 	.short	0x0040
        /*0034*/ 	.byte	0x00, 0xf0, 0x11, 0x00


	//----- nvinfo : EIATTR_KPARAM_INFO
	.align		4
.L_85:
        /*0038*/ 	.byte	0x04, 0x17
        /*003a*/ 	.short	(.L_87 - .L_86)
.L_86:
        /*003c*/ 	.word	0x00000000
        /*0040*/ 	.short	0x0000
        /*0042*/ 	.short	0x0000
        /*0044*/ 	.byte	0x00, 0xf0, 0x01, 0x01


	//----- nvinfo : EIATTR_SPARSE_MMA_MASK
	.align		4
.L_87:
        /*0048*/ 	.byte	0x03, 0x50
        /*004a*/ 	.short	0x0000


	//----- nvinfo : EIATTR_MAXREG_COUNT
	.align		4
        /*004c*/ 	.byte	0x03, 0x1b
        /*004e*/ 	.short	0x00ff


	//----- nvinfo : EIATTR_MERCURY_ISA_VERSION
	.align		4
        /*0050*/ 	.byte	0x03, 0x5f
        /*0052*/ 	.short	0x0101


	//----- nvinfo : EIATTR_VRC_CTA_INIT_COUNT
	.align		4
        /*0054*/ 	.byte	0x02, 0x4a
	.zero		1
	.zero		1


	//----- nvinfo : EIATTR_EXIT_INSTR_OFFSETS
	.align		4
        /*0058*/ 	.byte	0x04, 0x1c
        /*005a*/ 	.short	(.L_89 - .L_88)


	//   ....[0]....
.L_88:
        /*005c*/ 	.word	0x00000070


	//   ....[1]....
        /*0060*/ 	.word	0x00000330


	//----- nvinfo : EIATTR_CRS_STACK_SIZE
	.align		4
.L_89:
        /*0064*/ 	.byte	0x04, 0x1e
        /*0066*/ 	.short	(.L_91 - .L_90)
.L_90:
        /*0068*/ 	.word	0x00000000


	//----- nvinfo : EIATTR_CBANK_PARAM_SIZE
	.align		4
.L_91:
        /*006c*/ 	.byte	0x03, 0x19
        /*006e*/ 	.short	0x0058


	//----- nvinfo : EIATTR_PARAM_CBANK
	.align		4
        /*0070*/ 	.byte	0x04, 0x0a
        /*0072*/ 	.short	(.L_93 - .L_92)
	.align		4
.L_92:
        /*0074*/ 	.word	index@(.nv.constant0._Z4mult6mat4x4jPK4vec4PS0_)
        /*0078*/ 	.short	0x0380
        /*007a*/ 	.short	0x0058


	//----- nvinfo : EIATTR_SW_WAR
	.align		4
.L_93:
        /*007c*/ 	.byte	0x04, 0x36
        /*007e*/ 	.short	(.L_95 - .L_94)
.L_94:
        /*0080*/ 	.word	0x00000008
.L_95:


//--------------------- .nv.callgraph             --------------------------
	.section	.nv.callgraph,"",@"SHT_CUDA_CALLGRAPH"
	.align	4
	.sectionentsize	8
	.align		4
        /*0000*/ 	.word	0x00000000
	.align		4
        /*0004*/ 	.word	0xffffffff
	.align		4
        /*0008*/ 	.word	0x00000000
	.align		4
        /*000c*/ 	.word	0xfffffffe
	.align		4
        /*0010*/ 	.word	0x00000000
	.align		4
        /*0014*/ 	.word	0xfffffffd
	.align		4
        /*0018*/ 	.word	0x00000000
	.align		4
        /*001c*/ 	.word	0xfffffffc


//--------------------- .text._Z7calc_SEjPK4vec4S1_PS_ --------------------------
	.section	.text._Z7calc_SEjPK4vec4S1_PS_,"ax",@progbits
	.align	128
        .global         _Z7calc_SEjPK4vec4S1_PS_
        .type           _Z7calc_SEjPK4vec4S1_PS_,@function
        .size           _Z7calc_SEjPK4vec4S1_PS_,(.L_x_9 - _Z7calc_SEjPK4vec4S1_PS_)
        .other          _Z7calc_SEjPK4vec4S1_PS_,@"STO_CUDA_ENTRY STV_DEFAULT"
_Z7calc_SEjPK4vec4S1_PS_:
.text._Z7calc_SEjPK4vec4S1_PS_:
[----:B------:R-:W-:Y:S01]  /*0000*/  LDC R1, c[0x0][0x37c] ;  /* 0x0000df00ff017b82 */ /* 0x000fe20000000800 */
[----:B------:R-:W0:Y:S07]  /*0010*/  S2R R9, SR_TID.X ;  /* 0x0000000000097919 */ /* 0x000e2e0000002100 */
[----:B------:R-:W0:Y:S01]  /*0020*/  S2UR UR4, SR_CTAID.X ;  /* 0x00000000000479c3 */ /* 0x000e220000002500 */
[----:B------:R-:W1:Y:S07]  /*0030*/  LDCU UR5, c[0x0][0x380] ;  /* 0x00007000ff0577ac */ /* 0x000e6e0008000800 */
[----:B------:R-:W0:Y:S02]  /*0040*/  LDC R0, c[0x0][0x360] ;  /* 0x0000d800ff007b82 */ /* 0x000e240000000800 */
[----:B0-----:R-:W-:-:S05]  /*0050*/  IMAD R9, R0, UR4, R9 ;  /* 0x0000000400097c24 */ /* 0x001fca000f8e0209 */
[----:B-1----:R-:W-:-:S13]  /*0060*/  ISETP.GE.U32.AND P0, PT, R9, UR5, PT ;  /* 0x0000000509007c0c */ /* 0x002fda000bf06070 */
[----:B------:R-:W-:Y:S05]  /*0070*/  @P0 EXIT ;  /* 0x000000000000094d */ /* 0x000fea0003800000 */
[----:B------:R-:W0:Y:S01]  /*0080*/  LDCU UR4, c[0x0][0x370] ;  /* 0x00006e00ff0477ac */ /* 0x000e220008000800 */
[----:B------:R-:W1:Y:S01]  /*0090*/  LDCU.64 UR6, c[0x0][0x358] ;  /* 0x00006b00ff0677ac */ /* 0x000e620008000a00 */
[----:B0-----:R-:W-:-:S07]  /*00a0*/  IMAD R0, R0, UR4, RZ ;  /* 0x0000000400007c24 */ /* 0x001fce000f8e02ff */
.L_x_0:
[----:B------:R-:W0:Y:S08]  /*00b0*/  LDC.64 R2, c[0x0][0x388] ;  /* 0x0000e200ff027b82 */ /* 0x000e300000000a00 */
[----:B--2---:R-:W2:Y:S08]  /*00c0*/  LDC.64 R4, c[0x0][0x390] ;  /* 0x0000e400ff047b82 */ /* 0x004eb00000000a00 */
[----:B------:R-:W3:Y:S01]  /*00d0*/  LDC.64 R6, c[0x0][0x398] ;  /* 0x0000e600ff067b82 */ /* 0x000ee20000000a00 */
[----:B0-----:R-:W-:-:S05]  /*00e0*/  IMAD.WIDE.U32 R2, R9, 0x10, R2 ;  /* 0x0000001009027825 */ /* 0x001fca00078e0002 */
[----:B-1----:R-:W4:Y:S01]  /*00f0*/  LDG.E R8, desc[UR6][R2.64] ;  /* 0x0000000602087981 */ /* 0x002f22000c1e1900 */
[----:B--2---:R-:W-:-:S05]  /*0100*/  IMAD.WIDE.U32 R4, R9, 0x10, R4 ;  /* 0x0000001009047825 */ /* 0x004fca00078e0004 */
[----:B------:R-:W4:Y:S01]  /*0110*/  LDG.E R11, desc[UR6][R4.64] ;  /* 0x00000006040b7981 */ /* 0x000f22000c1e1900 */
[----:B---3--:R-:W-:-:S04]  /*0120*/  IMAD.WIDE.U32 R6, R9, 0x10, R6 ;  /* 0x0000001009067825 */ /* 0x008fc800078e0006 */
[----:B----4-:R-:W-:-:S04]  /*0130*/  FADD R8, R8, -R11 ;  /* 0x8000000b08087221 */ /* 0x010fc80000000000 */
[----:B------:R-:W-:-:S05]  /*0140*/  FMUL R11, R8, R8 ;  /* 0x00000008080b7220 */ /* 0x000fca0000400000 */
[----:B------:R0:W-:Y:S04]  /*0150*/  STG.E desc[UR6][R6.64], R11 ;  /* 0x0000000b06007986 */ /* 0x0001e8000c101906 */
[----:B------:R-:W2:Y:S04]  /*0160*/  LDG.E R8, desc[UR6][R2.64+0x4] ;  /* 0x0000040602087981 */ /* 0x000ea8000c1e1900 */
[----:B------:R-:W2:Y:S02]  /*0170*/  LDG.E R13, desc[UR6][R4.64+0x4] ;  /* 0x00000406040d7981 */ /* 0x000ea4000c1e1900 */
[----:B--2---:R-:W-:-:S04]  /*0180*/  FADD R8, R8, -R13 ;  /* 0x8000000d08087221 */ /* 0x004fc80000000000 */
[----:B------:R-:W-:-:S05]  /*0190*/  FMUL R13, R8, R8 ;  /* 0x00000008080d7220 */ /* 0x000fca0000400000 */
[----:B------:R2:W-:Y:S04]  /*01a0*/  STG.E desc[UR6][R6.64+0x4], R13 ;  /* 0x0000040d06007986 */ /* 0x0005e8000c101906 */
[----:B------:R-:W3:Y:S04]  /*01b0*/  LDG.E R8, desc[UR6][R2.64+0x8] ;  /* 0x0000080602087981 */ /* 0x000ee8000c1e1900 */
[----:B------:R-:W3:Y:S02]  /*01c0*/  LDG.E R15, desc[UR6][R4.64+0x8] ;  /* 0x00000806040f7981 */ /* 0x000ee4000c1e1900 */
[----:B---3--:R-:W-:-:S04]  /*01d0*/  FADD R8, R8, -R15 ;  /* 0x8000000f08087221 */ /* 0x008fc80000000000 */
[----:B------:R-:W-:-:S05]  /*01e0*/  FMUL R15, R8, R8 ;  /* 0x00000008080f7220 */ /* 0x000fca0000400000 */
[----:B------:R2:W-:Y:S04]  /*01f0*/  STG.E desc[UR6][R6.64+0x8], R15 ;  /* 0x0000080f06007986 */ /* 0x0005e8000c101906 */
[----:B------:R-:W3:Y:S04]  /*0200*/  LDG.E R8, desc[UR6][R2.64+0xc] ;  /* 0x00000c0602087981 */ /* 0x000ee8000c1e1900 */
[----:B0-----:R-:W3:Y:S01]  /*0210*/  LDG.E R11, desc[UR6][R4.64+0xc] ;  /* 0x00000c06040b7981 */ /* 0x001ee2000c1e1900 */
[----:B------:R-:W-:-:S04]  /*0220*/  IADD3 R9, PT, PT, R0, R9, RZ ;  /* 0x0000000900097210 */ /* 0x000fc80007ffe0ff */
[----:B------:R-:W-:Y:S01]  /*0230*/  ISETP.GE.U32.AND P0, PT, R9, UR5, PT ;  /* 0x0000000509007c0c */ /* 0x000fe2000bf06070 */
[----:B---3--:R-:W-:-:S04]  /*0240*/  FADD R8, R8, -R11 ;  /* 0x8000000b08087221 */ /* 0x008fc80000000000 */
[----:B------:R-:W-:-:S05]  /*0250*/  FMUL R11, R8, R8 ;  /* 0x00000008080b7220 */ /* 0x000fca0000400000 */
[----:B------:R2:W-:Y:S03]  /*0260*/  STG.E desc[UR6][R6.64+0xc], R11 ;  /* 0x00000c0b06007986 */ /* 0x0005e6000c101906 */
[----:B------:R-:W-:Y:S05]  /*0270*/  @!P0 BRA `(.L_x_0) ;  /* 0xfffffffc008c8947 */ /* 0x000fea000383ffff */
[----:B------:R-:W-:Y:S05]  /*0280*/  EXIT ;  /* 0x000000000000794d */ /* 0x000fea0003800000 */
.L_x_1:
[----:B------:R-:W-:-:S00]  /*0290*/  BRA `(.L_x_1) ;  /* 0xfffffffc00fc7947 */ /* 0x000fc0000383ffff */
[----:B------:R-:W-:-:S00]  /*02a0*/  NOP ;  /* 0x0000000000007918 */ /* 0x000fc00000000000 */
        /* <DEDUP_REMOVED lines=13> */
.L_x_9:


//--------------------- .text._Z12calc_dSEPerWjPK4vec4S1_P6mat4x4 --------------------------
	.section	.text._Z12calc_dSEPerWjPK4vec4S1_P6mat4x4,"ax",@progbits
	.align	128
        .global         _Z12calc_dSEPerWjPK4vec4S1_P6mat4x4
        .type           _Z12calc_dSEPerWjPK4vec4S1_P6mat4x4,@function
        .size           _Z12calc_dSEPerWjPK4vec4S1_P6mat4x4,(.L_x_10 - _Z12calc_dSEPerWjPK4vec4S1_P6mat4x4)
        .other          _Z12calc_dSEPerWjPK4vec4S1_P6mat4x4,@"STO_CUDA_ENTRY STV_DEFAULT"
_Z12calc_dSEPerWjPK4vec4S1_P6mat4x4:
.text._Z12calc_dSEPerWjPK4vec4S1_P6mat4x4:
        /* <DEDUP_REMOVED lines=11> */
.L_x_2:
[----:B0-----:R-:W0:Y:S08]  /*00b0*/  LDC.64 R2, c[0x0][0x388] ;  /* 0x0000e200ff027b82 */ /* 0x001e300000000a00 */
[----:B------:R-:W2:Y:S08]  /*00c0*/  LDC.64 R4, c[0x0][0x390] ;  /* 0x0000e400ff047b82 */ /* 0x000eb00000000a00 */
[----:B------:R-:W3:Y:S01]  /*00d0*/  LDC.64 R6, c[0x0][0x398] ;  /* 0x0000e600ff067b82 */ /* 0x000ee20000000a00 */
[----:B0-----:R-:W-:-:S05]  /*00e0*/  IMAD.WIDE.U32 R2, R9, 0x10, R2 ;  /* 0x0000001009027825 */ /* 0x001fca00078e0002 */
[----:B-1----:R-:W4:Y:S01]  /*00f0*/  LDG.E R8, desc[UR6][R2.64] ;  /* 0x0000000602087981 */ /* 0x002f22000c1e1900 */
[----:B--2---:R-:W-:-:S05]  /*0100*/  IMAD.WIDE.U32 R4, R9, 0x10, R4 ;  /* 0x0000001009047825 */ /* 0x004fca00078e0004 */
[----:B------:R-:W4:Y:S01]  /*0110*/  LDG.E R11, desc[UR6][R4.64] ;  /* 0x00000006040b7981 */ /* 0x000f22000c1e1900 */
[----:B---3--:R-:W-:-:S04]  /*0120*/  IMAD.WIDE.U32 R6, R9, 0x40, R6 ;  /* 0x0000004009067825 */ /* 0x008fc800078e0006 */
[----:B----4-:R-:W-:-:S05]  /*0130*/  FMUL R11, R8, -R11 ;  /* 0x8000000b080b7220 */ /* 0x010fca0000400000 */
[----:B------:R0:W-:Y:S04]  /*0140*/  STG.E desc[UR6][R6.64], R11 ;  /* 0x0000000b06007986 */ /* 0x0001e8000c101906 */
[----:B------:R-:W2:Y:S04]  /*0150*/  LDG.E R8, desc[UR6][R2.64] ;  /* 0x0000000602087981 */ /* 0x000ea8000c1e1900 */
[----:B------:R-:W2:Y:S02]  /*0160*/  LDG.E R13, desc[UR6][R4.64+0x4] ;  /* 0x00000406040d7981 */ /* 0x000ea4000c1e1900 */
[----:B--2---:R-:W-:-:S05]  /*0170*/  FMUL R13, R8, -R13 ;  /* 0x8000000d080d7220 */ /* 0x004fca0000400000 */
[----:B------:R1:W-:Y:S04]  /*0180*/  STG.E desc[UR6][R6.64+0x4], R13 ;  /* 0x0000040d06007986 */ /* 0x0003e8000c101906 */
[----:B------:R-:W2:Y:S04]  /*0190*/  LDG.E R8, desc[UR6][R2.64] ;  /* 0x0000000602087981 */ /* 0x000ea8000c1e1900 */
[----:B------:R-:W2:Y:S02]  /*01a0*/  LDG.E R15, desc[UR6][R4.64+0x8] ;  /* 0x00000806040f7981 */ /* 0x000ea4000c1e1900 */
[----:B--2---:R-:W-:-:S05]  /*01b0*/  FMUL R15, R8, -R15 ;  /* 0x8000000f080f7220 */ /* 0x004fca0000400000 */
[----:B------:R2:W-:Y:S04]  /*01c0*/  STG.E desc[UR6][R6.64+0x8], R15 ;  /* 0x0000080f06007986 */ /* 0x0005e8000c101906 */
[----:B------:R-:W3:Y:S04]  /*01d0*/  LDG.E R8, desc[UR6][R2.64] ;  /* 0x0000000602087981 */ /* 0x000ee8000c1e1900 */
[----:B------:R-:W3:Y:S02]  /*01e0*/  LDG.E R17, desc[UR6][R4.64+0xc] ;  /* 0x00000c0604117981 */ /* 0x000ee4000c1e1900 */
[----:B---3--:R-:W-:-:S05]  /*01f0*/  FMUL R17, R8, -R17 ;  /* 0x8000001108117220 */ /* 0x008fca0000400000 */
[----:B------:R3:W-:Y:S04]  /*0200*/  STG.E desc[UR6][R6.64+0xc], R17 ;  /* 0x00000c1106007986 */ /* 0x0007e8000c101906 */
[----:B------:R-:W4:Y:S04]  /*0210*/  LDG.E R8, desc[UR6][R2.64+0x4] ;  /* 0x0000040602087981 */ /* 0x000f28000c1e1900 */
[----:B0-----:R-:W4:Y:S02]  /*0220*/  LDG.E R11, desc[UR6][R4.64] ;  /* 0x00000006040b7981 */ /* 0x001f24000c1e1900 */
[----:B----4-:R-:W-:-:S05]  /*0230*/  FMUL R11, R8, -R11 ;  /* 0x8000000b080b7220 */ /* 0x010fca0000400000 */
[----:B------:R0:W-:Y:S04]  /*0240*/  STG.E desc[UR6][R6.64+0x10], R11 ;  /* 0x0000100b06007986 */ /* 0x0001e8000c101906 */
[----:B------:R-:W4:Y:S04]  /*0250*/  LDG.E R8, desc[UR6][R2.64+0x4] ;  /* 0x0000040602087981 */ /* 0x000f28000c1e1900 */
[----:B-1----:R-:W4:Y:S02]  /*0260*/  LDG.E R13, desc[UR6][R4.64+0x4] ;  /* 0x00000406040d7981 */ /* 0x002f24000c1e1900 */
[----:B----4-:R-:W-:-:S05]  /*0270*/  FMUL R13, R8, -R13 ;  /* 0x8000000d080d7220 */ /* 0x010fca0000400000 */
[----:B------:R1:W-:Y:S04]  /*0280*/  STG.E desc[UR6][R6.64+0x14], R13 ;  /* 0x0000140d06007986 */ /* 0x0003e8000c101906 */
[----:B------:R-:W4:Y:S04]  /*0290*/  LDG.E R8, desc[UR6][R2.64+0x4] ;  /* 0x0000040602087981 */ /* 0x000f28000c1e1900 */
[----:B--2---:R-:W4:Y:S02]  /*02a0*/  LDG.E R15, desc[UR6][R4.64+0x8] ;  /* 0x00000806040f7981 */ /* 0x004f24000c1e1900 */
[----:B----4-:R-:W-:-:S05]  /*02b0*/  FMUL R15, R8, -R15 ;  /* 0x8000000f080f7220 */ /* 0x010fca0000400000 */
[----:B------:R2:W-:Y:S04]  /*02c0*/  STG.E desc[UR6][R6.64+0x18], R15 ;  /* 0x0000180f06007986 */ /* 0x0005e8000c101906 */
[----:B------:R-:W4:Y:S04]  /*02d0*/  LDG.E R8, desc[UR6][R2.64+0x4] ;  /* 0x0000040602087981 */ /* 0x000f28000c1e1900 */
[----:B---3--:R-:W4:Y:S02]  /*02e0*/  LDG.E R17, desc[UR6][R4.64+0xc] ;  /* 0x00000c0604117981 */ /* 0x008f24000c1e1900 */
[----:B----4-:R-:W-:-:S05]  /*02f0*/  FMUL R17, R8, -R17 ;  /* 0x8000001108117220 */ /* 0x010fca0000400000 */
        /* <DEDUP_REMOVED lines=13> */
[----:B------:R-:W2:Y:S04]  /*03d0*/  LDG.E R8, desc[UR6][R2.64+0x8] ;  /* 0x0000080602087981 */ /* 0x000ea8000c1e1900 */
[----:B---3--:R-:W2:Y:S01]  /*03e0*/  LDG.E R17, desc[UR6][R4.64+0xc] ;  /* 0x00000c0604117981 */ /* 0x008ea2000c1e1900 */
[----:B------:R-:W-:-:S04]  /*03f0*/  IADD3 R9, PT, PT, R0, R9, RZ ;  /* 0x0000000900097210 */ /* 0x000fc80007ffe0ff */
[----:B------:R-:W-:Y:S01]  /*0400*/  ISETP.GE.U32.AND P0, PT, R9, UR5, PT ;  /* 0x0000000509007c0c */ /* 0x000fe2000bf06070 */
[----:B--2---:R-:W-:-:S05]  /*0410*/  FMUL R17, R8, -R17 ;  /* 0x8000001108117220 */ /* 0x004fca0000400000 */
[----:B------:R0:W-:Y:S07]  /*0420*/  STG.E desc[UR6][R6.64+0x2c], R17 ;  /* 0x00002c1106007986 */ /* 0x0001ee000c101906 */
[----:B------:R-:W-:Y:S05]  /*0430*/  @!P0 BRA `(.L_x_2) ;  /* 0xfffffffc001c8947 */ /* 0x000fea000383ffff */
[----:B------:R-:W-:Y:S05]  /*0440*/  EXIT ;  /* 0x000000000000794d */ /* 0x000fea0003800000 */
.L_x_3:
        /* <DEDUP_REMOVED lines=11> */
.L_x_10:


//--------------------- .text._Z14calc_dSEPerOutjPK4vec4S1_PS_ --------------------------
	.section	.text._Z14calc_dSEPerOutjPK4vec4S1_PS_,"ax",@progbits
	.align	128
        .global         _Z14calc_dSEPerOutjPK4vec4S1_PS_
        .type           _Z14calc_dSEPerOutjPK4vec4S1_PS_,@function
        .size           _Z14calc_dSEPerOutjPK4vec4S1_PS_,(.L_x_11 - _Z14calc_dSEPerOutjPK4vec4S1_PS_)
        .other          _Z14calc_dSEPerOutjPK4vec4S1_PS_,@"STO_CUDA_ENTRY STV_DEFAULT"
_Z14calc_dSEPerOutjPK4vec4S1_PS_:
.text._Z14calc_dSEPerOutjPK4vec4S1_PS_:
        /* <DEDUP_REMOVED lines=11> */
.L_x_4:
        /* <DEDUP_REMOVED lines=9> */
[----:B------:R-:W-:-:S05]  /*0140*/  FADD R11, R8, R8 ;  /* 0x00000008080b7221 */ /* 0x000fca0000000000 */
[----:B------:R0:W-:Y:S04]  /*0150*/  STG.E desc[UR6][R6.64], R11 ;  /* 0x0000000b06007986 */ /* 0x0001e8000c101906 */
[----:B------:R-:W2:Y:S04]  /*0160*/  LDG.E R8, desc[UR6][R2.64+0x4] ;  /* 0x0000040602087981 */ /* 0x000ea8000c1e1900 */
[----:B------:R-:W2:Y:S02]  /*0170*/  LDG.E R13, desc[UR6][R4.64+0x4] ;  /* 0x00000406040d7981 */ /* 0x000ea4000c1e1900 */
[----:B--2---:R-:W-:-:S04]  /*0180*/  FADD R8, R8, -R13 ;  /* 0x8000000d08087221 */ /* 0x004fc80000000000 */
[----:B------:R-:W-:-:S05]  /*0190*/  FADD R13, R8, R8 ;  /* 0x00000008080d7221 */ /* 0x000fca0000000000 */
[----:B------:R2:W-:Y:S04]  /*01a0*/  STG.E desc[UR6][R6.64+0x4], R13 ;  /* 0x0000040d06007986 */ /* 0x0005e8000c101906 */
[----:B------:R-:W3:Y:S04]  /*01b0*/  LDG.E R8, desc[UR6][R2.64+0x8] ;  /* 0x0000080602087981 */ /* 0x000ee8000c1e1900 */
[----:B------:R-:W3:Y:S02]  /*01c0*/  LDG.E R15, desc[UR6][R4.64+0x8] ;  /* 0x00000806040f7981 */ /* 0x000ee4000c1e1900 */
[----:B---3--:R-:W-:-:S04]  /*01d0*/  FADD R8, R8, -R15 ;  /* 0x8000000f08087221 */ /* 0x008fc80000000000 */
[----:B------:R-:W-:-:S05]  /*01e0*/  FADD R15, R8, R8 ;  /* 0x00000008080f7221 */ /* 0x000fca0000000000 */
[----:B------:R2:W-:Y:S04]  /*01f0*/  STG.E desc[UR6][R6.64+0x8], R15 ;  /* 0x0000080f06007986 */ /* 0x0005e8000c101906 */
[----:B------:R-:W3:Y:S04]  /*0200*/  LDG.E R8, desc[UR6][R2.64+0xc] ;  /* 0x00000c0602087981 */ /* 0x000ee8000c1e1900 */
[----:B0-----:R-:W3:Y:S01]  /*0210*/  LDG.E R11, desc[UR6][R4.64+0xc] ;  /* 0x00000c06040b7981 */ /* 0x001ee2000c1e1900 */
[----:B------:R-:W-:-:S04]  /*0220*/  IADD3 R9, PT, PT, R0, R9, RZ ;  /* 0x0000000900097210 */ /* 0x000fc80007ffe0ff */
[----:B------:R-:W-:Y:S01]  /*0230*/  ISETP.GE.U32.AND P0, PT, R9, UR5, PT ;  /* 0x0000000509007c0c */ /* 0x000fe2000bf06070 */
[----:B---3--:R-:W-:-:S04]  /*0240*/  FADD R8, R8, -R11 ;  /* 0x8000000b08087221 */ /* 0x008fc80000000000 */
[----:B------:R-:W-:-:S05]  /*0250*/  FADD R11, R8, R8 ;  /* 0x00000008080b7221 */ /* 0x000fca0000000000 */
[----:B------:R2:W-:Y:S03]  /*0260*/  STG.E desc[UR6][R6.64+0xc], R11 ;  /* 0x00000c0b06007986 */ /* 0x0005e6000c101906 */
[----:B------:R-:W-:Y:S05]  /*0270*/  @!P0 BRA `(.L_x_4) ;  /* 0xfffffffc008c8947 */ /* 0x000fea000383ffff */
[----:B------:R-:W-:Y:S05]  /*0280*/  EXIT ;  /* 0x000000000000794d */ /* 0x000fea0003800000 */
.L_x_5:
        /* <DEDUP_REMOVED lines=15> */
.L_x_11:


//--------------------- .text._Z4mult6mat4x4jPK4vec4PS0_ --------------------------
	.section	.text._Z4mult6mat4x4jPK4vec4PS0_,"ax",@progbits
	.align	128
        .global         _Z4mult6mat4x4jPK4vec4PS0_
        .type           _Z4mult6mat4x4jPK4vec4PS0_,@function
        .size           _Z4mult6mat4x4jPK4vec4PS0_,(.L_x_12 - _Z4mult6mat4x4jPK4vec4PS0_)
        .other          _Z4mult6mat4x4jPK4vec4PS0_,@"STO_CUDA_ENTRY STV_DEFAULT"
_Z4mult6mat4x4jPK4vec4PS0_:
.text._Z4mult6mat4x4jPK4vec4PS0_:
        /* <DEDUP_REMOVED lines=8> */
[----:B------:R-:W0:Y:S01]  /*0080*/  LDC.64 R2, c[0x0][0x3c8] ;  /* 0x0000f200ff027b82 */ /* 0x000e220000000a00 */
[----:B------:R-:W1:Y:S01]  /*0090*/  LDCU UR4, c[0x0][0x370] ;  /* 0x00006e00ff0477ac */ /* 0x000e620008000800 */
[----:B------:R-:W-:Y:S01]  /*00a0*/  BSSY.RECONVERGENT B0, `(.L_x_6) ;  /* 0x0000028000007945 */ /* 0x000fe20003800200 */
[----:B------:R-:W2:Y:S05]  /*00b0*/  LDCU.64 UR6, c[0x0][0x358] ;  /* 0x00006b00ff0677ac */ /* 0x000eaa0008000a00 */
[----:B------:R-:W3:Y:S01]  /*00c0*/  LDC.64 R4, c[0x0][0x3d0] ;  /* 0x0000f400ff047b82 */ /* 0x000ee20000000a00 */
[----:B------:R-:W4:Y:S01]  /*00d0*/  LDCU.128 UR8, c[0x0][0x380] ;  /* 0x00007000ff0877ac */ /* 0x000f220008000c00 */
[----:B------:R-:W0:Y:S01]  /*00e0*/  LDCU.128 UR12, c[0x0][0x390] ;  /* 0x00007200ff0c77ac */ /* 0x000e220008000c00 */
[----:B------:R-:W0:Y:S01]  /*00f0*/  LDCU.128 UR16, c[0x0][0x3a0] ;  /* 0x00007400ff1077ac */ /* 0x000e220008000c00 */
[----:B-1----:R-:W-:Y:S01]  /*0100*/  IMAD R0, R0, UR4, RZ ;  /* 0x0000000400007c24 */ /* 0x002fe2000f8e02ff */
[----:B------:R-:W1:Y:S06]  /*0110*/  LDCU.128 UR20, c[0x0][0x3b0] ;  /* 0x00007600ff1477ac */ /* 0x000e6c0008000c00 */
.L_x_7:
[----:B0-----:R-:W-:-:S05]  /*0120*/  IMAD.WIDE.U32 R6, R11, 0x10, R2 ;  /* 0x000000100b067825 */ /* 0x001fca00078e0002 */
[----:B--2---:R-:W4:Y:S04]  /*0130*/  LDG.E R12, desc[UR6][R6.64+0x4] ;  /* 0x00000406060c7981 */ /* 0x004f28000c1e1900 */
[----:B------:R-:W2:Y:S04]  /*0140*/  LDG.E R8, desc[UR6][R6.64] ;  /* 0x0000000606087981 */ /* 0x000ea8000c1e1900 */
[----:B------:R-:W5:Y:S04]  /*0150*/  LDG.E R13, desc[UR6][R6.64+0x8] ;  /* 0x00000806060d7981 */ /* 0x000f68000c1e1900 */
[----:B------:R-:W3:Y:S01]  /*0160*/  LDG.E R10, desc[UR6][R6.64+0xc] ;  /* 0x00000c06060a7981 */ /* 0x000ee2000c1e1900 */
[----:B----4-:R-:W-:-:S04]  /*0170*/  FMUL R9, R12, UR9 ;  /* 0x000000090c097c20 */ /* 0x010fc80008400000 */
[----:B--2---:R-:W-:-:S04]  /*0180*/  FFMA R8, R8, UR8, R9 ;  /* 0x0000000808087c23 */ /* 0x004fc80008000009 */
[----:B-----5:R-:W-:Y:S01]  /*0190*/  FFMA R15, R13, UR10, R8 ;  /* 0x0000000a0d0f7c23 */ /* 0x020fe20008000008 */
[----:B---3--:R-:W-:-:S04]  /*01a0*/  IMAD.WIDE.U32 R8, R11, 0x10, R4 ;  /* 0x000000100b087825 */ /* 0x008fc800078e0004 */
[----:B------:R-:W-:-:S05]  /*01b0*/  FFMA R15, R10, UR11, R15 ;  /* 0x0000000b0a0f7c23 */ /* 0x000fca000800000f */
[----:B------:R1:W-:Y:S04]  /*01c0*/  STG.E desc[UR6][R8.64], R15 ;  /* 0x0000000f08007986 */ /* 0x0003e8000c101906 */
[----:B------:R-:W2:Y:S01]  /*01d0*/  LDG.E R14, desc[UR6][R6.64] ;  /* 0x00000006060e7981 */ /* 0x000ea2000c1e1900 */
[----:B------:R-:W-:-:S04]  /*01e0*/  FMUL R17, R12, UR13 ;  /* 0x0000000d0c117c20 */ /* 0x000fc80008400000 */
[----:B--2---:R-:W-:-:S04]  /*01f0*/  FFMA R12, R14, UR12, R17 ;  /* 0x0000000c0e0c7c23 */ /* 0x004fc80008000011 */
[----:B------:R-:W-:-:S04]  /*0200*/  FFMA R17, R13, UR14, R12 ;  /* 0x0000000e0d117c23 */ /* 0x000fc8000800000c */
[----:B------:R-:W-:-:S05]  /*0210*/  FFMA R17, R10, UR15, R17 ;  /* 0x0000000f0a117c23 */ /* 0x000fca0008000011 */
[----:B------:R0:W-:Y:S04]  /*0220*/  STG.E desc[UR6][R8.64+0x4], R17 ;  /* 0x0000041108007986 */ /* 0x0001e8000c101906 */
[----:B------:R-:W2:Y:S02]  /*0230*/  LDG.E R12, desc[UR6][R6.64+0x4] ;  /* 0x00000406060c7981 */ /* 0x000ea4000c1e1900 */
[----:B--2---:R-:W-:-:S04]  /*0240*/  FMUL R19, R12, UR17 ;  /* 0x000000110c137c20 */ /* 0x004fc80008400000 */
[----:B------:R-:W-:-:S04]  /*0250*/  FFMA R16, R14, UR16, R19 ;  /* 0x000000100e107c23 */ /* 0x000fc80008000013 */
[----:B------:R-:W-:-:S04]  /*0260*/  FFMA R13, R13, UR18, R16 ;  /* 0x000000120d0d7c23 */ /* 0x000fc80008000010 */
[----:B------:R-:W-:-:S05]  /*0270*/  FFMA R13, R10, UR19, R13 ;  /* 0x000000130a0d7c23 */ /* 0x000fca000800000d */
[----:B------:R0:W-:Y:S04]  /*0280*/  STG.E desc[UR6][R8.64+0x8], R13 ;  /* 0x0000080d08007986 */ /* 0x0001e8000c101906 */
[----:B------:R-:W2:Y:S01]  /*0290*/  LDG.E R16, desc[UR6][R6.64+0x8] ;  /* 0x0000080606107981 */ /* 0x000ea2000c1e1900 */
[----:B-1----:R-:W-:Y:S01]  /*02a0*/  FMUL R15, R12, UR21 ;  /* 0x000000150c0f7c20 */ /* 0x002fe20008400000 */
[----:B------:R-:W-:-:S03]  /*02b0*/  IADD3 R11, PT, PT, R0, R11, RZ ;  /* 0x0000000b000b7210 */ /* 0x000fc60007ffe0ff */
[----:B------:R-:W-:Y:S01]  /*02c0*/  FFMA R15, R14, UR20, R15 ;  /* 0x000000140e0f7c23 */ /* 0x000fe2000800000f */
[----:B------:R-:W-:-:S03]  /*02d0*/  ISETP.GE.U32.AND P0, PT, R11, UR5, PT ;  /* 0x000000050b007c0c */ /* 0x000fc6000bf06070 */
[----:B--2---:R-:W-:-:S04]  /*02e0*/  FFMA R15, R16, UR22, R15 ;  /* 0x00000016100f7c23 */ /* 0x004fc8000800000f */
[----:B------:R-:W-:-:S05]  /*02f0*/  FFMA R15, R10, UR23, R15 ;  /* 0x000000170a0f7c23 */ /* 0x000fca000800000f */
[----:B------:R0:W-:Y:S01]  /*0300*/  STG.E desc[UR6][R8.64+0xc], R15 ;  /* 0x00000c0f08007986 */ /* 0x0001e2000c101906 */
[----:B------:R-:W-:Y:S05]  /*0310*/  @!P0 BRA `(.L_x_7) ;  /* 0xfffffffc00808947 */ /* 0x000fea000383ffff */
[----:B------:R-:W-:Y:S05]  /*0320*/  BSYNC.RECONVERGENT B0 ;  /* 0x0000000000007941 */ /* 0x000fea0003800200 */
.L_x_6:
[----:B------:R-:W-:Y:S05]  /*0330*/  EXIT ;  /* 0x000000000000794d */ /* 0x000fea0003800000 */
.L_x_8:
        /* <DEDUP_REMOVED lines=12> */
.L_x_12:


//--------------------- .nv.shared.reserved.0     --------------------------
	.section	.nv.shared.reserved.0,"aw",@nobits
	.weak		__nv_reservedSMEM_offset_0_alias
	.size		__nv_reservedSMEM_offset_0_alias, 0, 64
	.other		__nv_reservedSMEM_offset_0_alias,@"STO_CUDA_RESERVED_SHARED STV_DEFAULT"
__nv_reservedSMEM_offset_0_alias:
	.zero		0
	.zero		64


//--------------------- .nv.constant0._Z7calc_SEjPK4vec4S1_PS_ --------------------------
	.section	.nv.constant0._Z7calc_SEjPK4vec4S1_PS_,"a",@progbits
	.sectionflags	@""
	.align	4
.nv.constant0._Z7calc_SEjPK4vec4S1_PS_:
	.zero		928


//--------------------- .nv.constant0._Z12calc_dSEPerWjPK4vec4S1_P6mat4x4 --------------------------
	.section	.nv.constant0._Z12calc_dSEPerWjPK4vec4S1_P6mat4x4,"a",@progbits
	.sectionflags	@""
	.align	4
.nv.constant0._Z12calc_dSEPerWjPK4vec4S1_P6mat4x4:
	.zero		928


//--------------------- .nv.constant0._Z14calc_dSEPerOutjPK4vec4S1_PS_ --------------------------
	.section	.nv.constant0._Z14calc_dSEPerOutjPK4vec4S1_PS_,"a",@progbits
	.sectionflags	@""
	.align	4
.nv.constant0._Z14calc_dSEPerOutjPK4vec4S1_PS_:
	.zero		928


//--------------------- .nv.constant0._Z4mult6mat4x4jPK4vec4PS0_ --------------------------
	.section	.nv.constant0._Z4mult6mat4x4jPK4vec4PS0_,"a",@progbits
	.sectionflags	@""
	.align	4
.nv.constant0._Z4mult6mat4x4jPK4vec4PS0_:
	.zero		984


//--------------------- SYMBOLS --------------------------

	.type		.nv.reservedSmem.offset0,@object
	.size		.nv.reservedSmem.offset0,0x4
